//
// Generated by NVIDIA NVVM Compiler
//
// Compiler Build ID: CL-36424714
// Cuda compilation tools, release 13.0, V13.0.88
// Based on NVVM 20.0.0
//

.version 9.0
.target sm_100
.address_size 64

	// .globl	_Z11IntegrationdddPdi

.visible .entry _Z11IntegrationdddPdi(
	.param .f64 _Z11IntegrationdddPdi_param_0,
	.param .f64 _Z11IntegrationdddPdi_param_1,
	.param .f64 _Z11IntegrationdddPdi_param_2,
	.param .u64 .ptr .align 1 _Z11IntegrationdddPdi_param_3,
	.param .u32 _Z11IntegrationdddPdi_param_4
)
{
	.reg .pred 	%p<2>;
	.reg .b32 	%r<6>;
	.reg .b64 	%rd<3>;
	.reg .b64 	%fd<8>;

	ld.param.f64 	%fd1, [_Z11IntegrationdddPdi_param_0];
	ld.param.f64 	%fd2, [_Z11IntegrationdddPdi_param_1];
	ld.param.u64 	%rd1, [_Z11IntegrationdddPdi_param_3];
	ld.param.u32 	%r2, [_Z11IntegrationdddPdi_param_4];
	mov.u32 	%r3, %ctaid.x;
	mov.u32 	%r4, %ntid.x;
	mov.u32 	%r5, %tid.x;
	mad.lo.s32 	%r1, %r3, %r4, %r5;
	setp.ge.s32 	%p1, %r1, %r2;
	@%p1 bra 	$L__BB0_2;
	cvta.to.global.u64 	%rd2, %rd1;
	cvt.rn.f64.s32 	%fd3, %r1;
	fma.rn.f64 	%fd4, %fd1, %fd3, %fd2;
	mul.f64 	%fd5, %fd4, %fd4;
	mul.f64 	%fd6, %fd1, %fd5;
	atom.global.add.f64 	%fd7, [%rd2], %fd6;
$L__BB0_2:
	ret;

}


// ===== COMPILED SASS (sm_100) =====

	.target	sm_100

	.elftype	@"ET_EXEC"


//--------------------- .note.nv.tkinfo           --------------------------
	.section	.note.nv.tkinfo,"",@"SHT_NOTE"
	.sectionflags	@"SHF_NOTE_NV_TKINFO"
	.tkinfo
        /*0018*/ 	.word	0x00000002
        /*0030*/ 	.string	""
        /*0030*/ 	.string	"ptxas"
        /*0030*/ 	.string	"Cuda compilation tools, release 13.0, V13.0.88"
        /*0030*/ 	.string	"Build cuda_13.0.r13.0/compiler.36424714_0"
        /*0030*/ 	.string	"-arch sm_100 -m 64 "



//--------------------- .note.nv.cuinfo           --------------------------
	.section	.note.nv.cuinfo,"",@"SHT_NOTE"
	.sectionflags	@"SHF_NOTE_NV_CUINFO"
        /*0018*/ 	.short	0x0002
        /*001a*/ 	.short	0x0064
        /*001c*/ 	.short	0x0082
	.zero		2


//--------------------- .nv.info                  --------------------------
	.section	.nv.info,"",@"SHT_CUDA_INFO"
	.align	4


	//----- nvinfo : EIATTR_REGCOUNT
	.align		4
        /*0000*/ 	.byte	0x04, 0x2f
        /*0002*/ 	.short	(.L_1 - .L_0)
	.align		4
.L_0:
        /*0004*/ 	.word	index@(_Z11IntegrationdddPdi)
        /*0008*/ 	.word	0x0000000c


	//----- nvinfo : EIATTR_FRAME_SIZE
	.align		4
.L_1:
        /*000c*/ 	.byte	0x04, 0x11
        /*000e*/ 	.short	(.L_3 - .L_2)
	.align		4
.L_2:
        /*0010*/ 	.word	index@(_Z11IntegrationdddPdi)
        /*0014*/ 	.word	0x00000000


	//----- nvinfo : EIATTR_MIN_STACK_SIZE
	.align		4
.L_3:
        /*0018*/ 	.byte	0x04, 0x12
        /*001a*/ 	.short	(.L_5 - .L_4)
	.align		4
.L_4:
        /*001c*/ 	.word	index@(_Z11IntegrationdddPdi)
        /*0020*/ 	.word	0x00000000
.L_5:


//--------------------- .nv.compat                --------------------------
	.section	.nv.compat,"",@"SHT_CUDA_COMPAT_INFO"
	.align	4
        /*0000*/ 	.byte	0x02, 0x09, 0x00, 0x00, 0x02, 0x02, 0x01, 0x00, 0x02, 0x05, 0x05, 0x00, 0x03, 0x07, 0x01, 0x01
        /*0010*/ 	.byte	0x02, 0x03, 0x00, 0x00, 0x02, 0x06, 0x01, 0x00, 0x04, 0x0b, 0x08, 0x00, 0x01, 0x00, 0x00, 0x00
        /*0020*/ 	.byte	0x00, 0x00, 0x00, 0x00


//--------------------- .nv.info._Z11IntegrationdddPdi --------------------------
	.section	.nv.info._Z11IntegrationdddPdi,"",@"SHT_CUDA_INFO"
	.sectionflags	@""
	.align	4


	//----- nvinfo : EIATTR_CUDA_API_VERSION
	.align		4
        /*0000*/ 	.byte	0x04, 0x37
        /*0002*/ 	.short	(.L_7 - .L_6)
.L_6:
        /*0004*/ 	.word	0x00000082


	//----- nvinfo : EIATTR_KPARAM_INFO
	.align		4
.L_7:
        /*0008*/ 	.byte	0x04, 0x17
        /*000a*/ 	.short	(.L_9 - .L_8)
.L_8:
        /*000c*/ 	.word	0x00000000
        /*0010*/ 	.short	0x0004
        /*0012*/ 	.short	0x0020
        /*0014*/ 	.byte	0x00, 0xf0, 0x11, 0x00


	//----- nvinfo : EIATTR_KPARAM_INFO
	.align		4
.L_9:
        /*0018*/ 	.byte	0x04, 0x17
        /*001a*/ 	.short	(.L_11 - .L_10)
.L_10:
        /*001c*/ 	.word	0x00000000
        /*0020*/ 	.short	0x0003
        /*0022*/ 	.short	0x0018
        /*0024*/ 	.byte	0x00, 0xf5, 0x21, 0x00


	//----- nvinfo : EIATTR_KPARAM_INFO
	.align		4
.L_11:
        /*0028*/ 	.byte	0x04, 0x17
        /*002a*/ 	.short	(.L_13 - .L_12)
.L_12:
        /*002c*/ 	.word	0x00000000
        /*0030*/ 	.short	0x0002
        /*0032*/ 	.short	0x0010
        /*0034*/ 	.byte	0x00, 0xf0, 0x21, 0x00


	//----- nvinfo : EIATTR_KPARAM_INFO
	.align		4
.L_13:
        /*0038*/ 	.byte	0x04, 0x17
        /*003a*/ 	.short	(.L_15 - .L_14)
.L_14:
        /*003c*/ 	.word	0x00000000
        /*0040*/ 	.short	0x0001
        /*0042*/ 	.short	0x0008
        /*0044*/ 	.byte	0x00, 0xf0, 0x21, 0x00


	//----- nvinfo : EIATTR_KPARAM_INFO
	.align		4
.L_15:
        /*0048*/ 	.byte	0x04, 0x17
        /*004a*/ 	.short	(.L_17 - .L_16)
.L_16:
        /*004c*/ 	.word	0x00000000
        /*0050*/ 	.short	0x0000
        /*0052*/ 	.short	0x0000
        /*0054*/ 	.byte	0x00, 0xf0, 0x21, 0x00


	//----- nvinfo : EIATTR_SPARSE_MMA_MASK
	.align		4
.L_17:
        /*0058*/ 	.byte	0x03, 0x50
        /*005a*/ 	.short	0x0000


	//----- nvinfo : EIATTR_MAXREG_COUNT
	.align		4
        /*005c*/ 	.byte	0x03, 0x1b
        /*005e*/ 	.short	0x00ff


	//----- nvinfo : EIATTR_MERCURY_ISA_VERSION
	.align		4
        /*0060*/ 	.byte	0x03, 0x5f
        /*0062*/ 	.short	0x0101


	//----- nvinfo : EIATTR_VRC_CTA_INIT_COUNT
	.align		4
        /*0064*/ 	.byte	0x02, 0x4a
	.zero		1
	.zero		1


	//----- nvinfo : EIATTR_EXIT_INSTR_OFFSETS
	.align		4
        /*0068*/ 	.byte	0x04, 0x1c
        /*006a*/ 	.short	(.L_19 - .L_18)


	//   ....[0]....
.L_18:
        /*006c*/ 	.word	0x00000070


	//   ....[1]....
        /*0070*/ 	.word	0x00000110


	//----- nvinfo : EIATTR_CBANK_PARAM_SIZE
	.align		4
.L_19:
        /*0074*/ 	.byte	0x03, 0x19
        /*0076*/ 	.short	0x0024


	//----- nvinfo : EIATTR_PARAM_CBANK
	.align		4
        /*0078*/ 	.byte	0x04, 0x0a
        /*007a*/ 	.short	(.L_21 - .L_20)
	.align		4
.L_20:
        /*007c*/ 	.word	index@(.nv.constant0._Z11IntegrationdddPdi)
        /*0080*/ 	.short	0x0380
        /*0082*/ 	.short	0x0024


	//----- nvinfo : EIATTR_SW_WAR
	.align		4
.L_21:
        /*0084*/ 	.byte	0x04, 0x36
        /*0086*/ 	.short	(.L_23 - .L_22)
.L_22:
        /*0088*/ 	.word	0x00000008
.L_23:


//--------------------- .nv.callgraph             --------------------------
	.section	.nv.callgraph,"",@"SHT_CUDA_CALLGRAPH"
	.align	4
	.sectionentsize	8
	.align		4
        /*0000*/ 	.word	0x00000000
	.align		4
        /*0004*/ 	.word	0xffffffff
	.align		4
        /*0008*/ 	.word	0x00000000
	.align		4
        /*000c*/ 	.word	0xfffffffe
	.align		4
        /*0010*/ 	.word	0x00000000
	.align		4
        /*0014*/ 	.word	0xfffffffd
	.align		4
        /*0018*/ 	.word	0x00000000
	.align		4
        /*001c*/ 	.word	0xfffffffc


//--------------------- .text._Z11IntegrationdddPdi --------------------------
	.section	.text._Z11IntegrationdddPdi,"ax",@progbits
	.align	128
        .global         _Z11IntegrationdddPdi
        .type           _Z11IntegrationdddPdi,@function
        .size           _Z11IntegrationdddPdi,(.L_x_1 - _Z11IntegrationdddPdi)
        .other          _Z11IntegrationdddPdi,@"STO_CUDA_ENTRY STV_DEFAULT"
_Z11IntegrationdddPdi:
.text._Z11IntegrationdddPdi:
[----:B------:R-:W-:Y:S01]  /*0000*/  LDC R1, c[0x0][0x37c] ;  /* 0x0000df00ff017b82 */ /* 0x000fe20000000800 */
[----:B------:R-:W0:Y:S07]  /*0010*/  S2R R3, SR_TID.X ;  /* 0x0000000000037919 */ /* 0x000e2e0000002100 */
[----:B------:R-:W0:Y:S01]  /*0020*/  S2UR UR4, SR_CTAID.X ;  /* 0x00000000000479c3 */ /* 0x000e220000002500 */
[----:B------:R-:W1:Y:S07]  /*0030*/  LDCU UR5, c[0x0][0x3a0] ;  /* 0x00007400ff0577ac */ /* 0x000e6e0008000800 */
[----:B------:R-:W0:Y:S02]  /*0040*/  LDC R0, c[0x0][0x360] ;  /* 0x0000d800ff007b82 */ /* 0x000e240000000800 */
[----:B0-----:R-:W-:-:S05]  /*0050*/  IMAD R0, R0, UR4, R3 ;  /* 0x0000000400007c24 */ /* 0x001fca000f8e0203 */
[----:B-1----:R-:W-:-:S13]  /*0060*/  ISETP.GE.AND P0, PT, R0, UR5, PT ;  /* 0x0000000500007c0c */ /* 0x002fda000bf06270 */
[----:B------:R-:W-:Y:S05]  /*0070*/  @P0 EXIT ;  /* 0x000000000000094d */ /* 0x000fea0003800000 */
[----:B------:R-:W0:Y:S01]  /*0080*/  LDC.64 R6, c[0x0][0x380] ;  /* 0x0000e000ff067b82 */ /* 0x000e220000000a00 */
[----:B------:R-:W0:Y:S01]  /*0090*/  I2F.F64 R2, R0 ;  /* 0x0000000000027312 */ /* 0x000e220000201c00 */
[----:B------:R-:W1:Y:S06]  /*00a0*/  LDCU.64 UR4, c[0x0][0x358] ;  /* 0x00006b00ff0477ac */ /* 0x000e6c0008000a00 */
[----:B------:R-:W0:Y:S08]  /*00b0*/  LDC.64 R8, c[0x0][0x388] ;  /* 0x0000e200ff087b82 */ /* 0x000e300000000a00 */
[----:B------:R-:W1:Y:S01]  /*00c0*/  LDC.64 R4, c[0x0][0x398] ;  /* 0x0000e600ff047b82 */ /* 0x000e620000000a00 */
[----:B0-----:R-:W-:-:S08]  /*00d0*/  DFMA R2, R2, R6, R8 ;  /* 0x000000060202722b */ /* 0x001fd00000000008 */
[----:B------:R-:W-:-:S08]  /*00e0*/  DMUL R2, R2, R2 ;  /* 0x0000000202027228 */ /* 0x000fd00000000000 */
[----:B------:R-:W-:-:S07]  /*00f0*/  DMUL R2, R2, R6 ;  /* 0x0000000602027228 */ /* 0x000fce0000000000 */
[----:B-1----:R-:W-:Y:S01]  /*0100*/  REDG.E.ADD.F64.RN.STRONG.GPU desc[UR4][R4.64], R2 ;  /* 0x00000002040079a6 */ /* 0x002fe2000c12ff04 */
[----:B------:R-:W-:Y:S05]  /*0110*/  EXIT ;  /* 0x000000000000794d */ /* 0x000fea0003800000 */
.L_x_0:
[----:B------:R-:W-:-:S00]  /*0120*/  BRA `(.L_x_0) ;  /* 0xfffffffc00fc7947 */ /* 0x000fc0000383ffff */
[----:B------:R-:W-:-:S00]  /*0130*/  NOP ;  /* 0x0000000000007918 */ /* 0x000fc00000000000 */
        /* <DEDUP_REMOVED lines=12> */
.L_x_1:


//--------------------- .nv.shared.reserved.0     --------------------------
	.section	.nv.shared.reserved.0,"aw",@nobits
	.weak		__nv_reservedSMEM_offset_0_alias
	.size		__nv_reservedSMEM_offset_0_alias, 0, 64
	.other		__nv_reservedSMEM_offset_0_alias,@"STO_CUDA_RESERVED_SHARED STV_DEFAULT"
__nv_reservedSMEM_offset_0_alias:
	.zero		0
	.zero		64


//--------------------- .nv.constant0._Z11IntegrationdddPdi --------------------------
	.section	.nv.constant0._Z11IntegrationdddPdi,"a",@progbits
	.sectionflags	@""
	.align	4
.nv.constant0._Z11IntegrationdddPdi:
	.zero		932


//--------------------- SYMBOLS --------------------------

	.type		.nv.reservedSmem.offset0,@object
	.size		.nv.reservedSmem.offset0,0x4
